//
// Generated by NVIDIA NVVM Compiler
//
// Compiler Build ID: CL-36424714
// Cuda compilation tools, release 13.0, V13.0.88
// Based on NVVM 20.0.0
//

.version 9.0
.target sm_100
.address_size 64

	// .globl	_Z23ph_dRPA_AmB_sing_kerneliiiiPdS_S_

.visible .entry _Z23ph_dRPA_AmB_sing_kerneliiiiPdS_S_(
	.param .u32 _Z23ph_dRPA_AmB_sing_kerneliiiiPdS_S__param_0,
	.param .u32 _Z23ph_dRPA_AmB_sing_kerneliiiiPdS_S__param_1,
	.param .u32 _Z23ph_dRPA_AmB_sing_kerneliiiiPdS_S__param_2,
	.param .u32 _Z23ph_dRPA_AmB_sing_kerneliiiiPdS_S__param_3,
	.param .u64 .ptr .align 1 _Z23ph_dRPA_AmB_sing_kerneliiiiPdS_S__param_4,
	.param .u64 .ptr .align 1 _Z23ph_dRPA_AmB_sing_kerneliiiiPdS_S__param_5,
	.param .u64 .ptr .align 1 _Z23ph_dRPA_AmB_sing_kerneliiiiPdS_S__param_6
)
{
	.reg .pred 	%p<33>;
	.reg .b32 	%r<71>;
	.reg .b64 	%rd<94>;
	.reg .b64 	%fd<57>;

	ld.param.u32 	%r24, [_Z23ph_dRPA_AmB_sing_kerneliiiiPdS_S__param_0];
	ld.param.u32 	%r25, [_Z23ph_dRPA_AmB_sing_kerneliiiiPdS_S__param_1];
	ld.param.u32 	%r26, [_Z23ph_dRPA_AmB_sing_kerneliiiiPdS_S__param_2];
	ld.param.s32 	%rd5, [_Z23ph_dRPA_AmB_sing_kerneliiiiPdS_S__param_3];
	ld.param.u64 	%rd45, [_Z23ph_dRPA_AmB_sing_kerneliiiiPdS_S__param_4];
	ld.param.u64 	%rd46, [_Z23ph_dRPA_AmB_sing_kerneliiiiPdS_S__param_5];
	ld.param.u64 	%rd47, [_Z23ph_dRPA_AmB_sing_kerneliiiiPdS_S__param_6];
	cvta.to.global.u64 	%rd1, %rd45;
	cvta.to.global.u64 	%rd2, %rd47;
	cvta.to.global.u64 	%rd3, %rd46;
	cvt.s64.s32 	%rd4, %r25;
	cvt.s64.s32 	%rd6, %r26;
	mul.wide.s32 	%rd48, %r26, %r26;
	mul.lo.s64 	%rd7, %rd48, %rd6;
	mov.u32 	%r27, %ctaid.x;
	mov.u32 	%r28, %ntid.x;
	mov.u32 	%r29, %tid.x;
	mad.lo.s32 	%r63, %r27, %r28, %r29;
	setp.ge.s32 	%p1, %r63, %r25;
	@%p1 bra 	$L__BB0_5;
	setp.lt.s32 	%p2, %r24, 1;
	@%p2 bra 	$L__BB0_5;
	mov.u32 	%r30, %ntid.y;
	and.b32  	%r2, %r24, 3;
	and.b32  	%r3, %r24, 2147483644;
	and.b32  	%r4, %r24, 1;
	shl.b64 	%rd8, %rd6, 3;
	shl.b64 	%rd9, %rd6, 5;
	shl.b64 	%rd10, %rd6, 4;
	mul.lo.s64 	%rd11, %rd6, 24;
	shl.b64 	%rd12, %rd7, 3;
	shl.b64 	%rd13, %rd7, 5;
	shl.b64 	%rd14, %rd7, 4;
	mul.lo.s64 	%rd15, %rd7, 24;
	shl.b64 	%rd16, %rd4, 3;
	shl.b64 	%rd17, %rd4, 5;
	shl.b64 	%rd18, %rd4, 4;
	mul.lo.s64 	%rd19, %rd4, 24;
	mov.u32 	%r31, %tid.y;
	mov.u32 	%r32, %ctaid.y;
	mad.lo.s32 	%r65, %r32, %r30, %r31;
$L__BB0_3:
	add.s32 	%r8, %r63, %r24;
	setp.lt.s32 	%p3, %r65, %r25;
	@%p3 bra 	$L__BB0_6;
$L__BB0_4:
	mov.u32 	%r60, %ntid.x;
	mov.u32 	%r61, %nctaid.x;
	mad.lo.s32 	%r63, %r60, %r61, %r63;
	setp.lt.s32 	%p32, %r63, %r25;
	@%p32 bra 	$L__BB0_3;
$L__BB0_5:
	ret;
$L__BB0_6:
	mul.wide.s32 	%rd49, %r8, 8;
	add.s64 	%rd20, %rd1, %rd49;
$L__BB0_7:
	add.s32 	%r34, %r65, %r24;
	cvt.s64.s32 	%rd50, %r34;
	add.s32 	%r35, %r63, %r24;
	cvt.s64.s32 	%rd51, %r35;
	mul.lo.s64 	%rd52, %rd6, %rd6;
	mul.lo.s64 	%rd53, %rd52, %rd51;
	mad.lo.s64 	%rd21, %rd50, %rd6, %rd53;
	mad.lo.s64 	%rd22, %rd7, %rd50, %rd53;
	cvt.s64.s32 	%rd23, %r65;
	mov.b32 	%r66, 0;
$L__BB0_8:
	setp.lt.u32 	%p4, %r24, 4;
	cvt.u64.u32 	%rd24, %r66;
	add.s64 	%rd25, %rd21, %rd24;
	add.s64 	%rd26, %rd22, %rd24;
	mul.wide.u32 	%rd54, %r66, 8;
	add.s64 	%rd27, %rd1, %rd54;
	mov.b32 	%r70, 0;
	@%p4 bra 	$L__BB0_19;
	cvt.u32.u64 	%r38, %rd24;
	neg.s32 	%r67, %r38;
	shl.b64 	%rd55, %rd26, 3;
	add.s64 	%rd93, %rd3, %rd55;
	shl.b64 	%rd56, %rd25, 3;
	add.s64 	%rd92, %rd3, %rd56;
	cvt.s64.s32 	%rd57, %r63;
	mad.lo.s64 	%rd58, %rd4, %rd24, %rd57;
	mad.lo.s64 	%rd59, %rd5, %rd58, %rd23;
	shl.b64 	%rd60, %rd59, 3;
	add.s64 	%rd91, %rd2, %rd60;
	mov.b32 	%r68, 0;
$L__BB0_10:
	.pragma "nounroll";
	cvt.u32.u64 	%r39, %rd23;
	setp.ne.s32 	%p5, %r63, %r39;
	ld.global.f64 	%fd8, [%rd92];
	ld.global.f64 	%fd9, [%rd93];
	sub.f64 	%fd10, %fd8, %fd9;
	add.f64 	%fd1, %fd10, %fd10;
	st.global.f64 	[%rd91], %fd1;
	setp.ne.s32 	%p6, %r67, 0;
	or.pred  	%p7, %p5, %p6;
	@%p7 bra 	$L__BB0_12;
	ld.global.f64 	%fd11, [%rd20];
	ld.global.f64 	%fd12, [%rd27];
	sub.f64 	%fd13, %fd11, %fd12;
	add.f64 	%fd14, %fd1, %fd13;
	st.global.f64 	[%rd91], %fd14;
$L__BB0_12:
	cvt.u32.u64 	%r40, %rd23;
	cvt.u32.u64 	%r41, %rd24;
	setp.ne.s32 	%p8, %r63, %r40;
	add.s32 	%r42, %r68, 1;
	add.s64 	%rd61, %rd92, %rd12;
	ld.global.f64 	%fd15, [%rd61];
	add.s64 	%rd62, %rd93, %rd8;
	ld.global.f64 	%fd16, [%rd62];
	sub.f64 	%fd17, %fd15, %fd16;
	add.f64 	%fd2, %fd17, %fd17;
	add.s64 	%rd34, %rd91, %rd16;
	st.global.f64 	[%rd34], %fd2;
	setp.ne.s32 	%p9, %r41, %r42;
	or.pred  	%p10, %p8, %p9;
	@%p10 bra 	$L__BB0_14;
	ld.global.f64 	%fd18, [%rd20];
	ld.global.f64 	%fd19, [%rd27];
	sub.f64 	%fd20, %fd18, %fd19;
	add.f64 	%fd21, %fd2, %fd20;
	st.global.f64 	[%rd34], %fd21;
$L__BB0_14:
	cvt.u32.u64 	%r43, %rd23;
	cvt.u32.u64 	%r44, %rd24;
	setp.ne.s32 	%p11, %r63, %r43;
	add.s32 	%r45, %r68, 2;
	add.s64 	%rd63, %rd92, %rd14;
	ld.global.f64 	%fd22, [%rd63];
	add.s64 	%rd64, %rd93, %rd10;
	ld.global.f64 	%fd23, [%rd64];
	sub.f64 	%fd24, %fd22, %fd23;
	add.f64 	%fd3, %fd24, %fd24;
	add.s64 	%rd35, %rd91, %rd18;
	st.global.f64 	[%rd35], %fd3;
	setp.ne.s32 	%p12, %r44, %r45;
	or.pred  	%p13, %p11, %p12;
	@%p13 bra 	$L__BB0_16;
	ld.global.f64 	%fd25, [%rd20];
	ld.global.f64 	%fd26, [%rd27];
	sub.f64 	%fd27, %fd25, %fd26;
	add.f64 	%fd28, %fd3, %fd27;
	st.global.f64 	[%rd35], %fd28;
$L__BB0_16:
	cvt.u32.u64 	%r46, %rd23;
	cvt.u32.u64 	%r47, %rd24;
	setp.ne.s32 	%p14, %r63, %r46;
	add.s32 	%r48, %r68, 3;
	add.s64 	%rd65, %rd92, %rd15;
	ld.global.f64 	%fd29, [%rd65];
	add.s64 	%rd66, %rd93, %rd11;
	ld.global.f64 	%fd30, [%rd66];
	sub.f64 	%fd31, %fd29, %fd30;
	add.f64 	%fd4, %fd31, %fd31;
	add.s64 	%rd36, %rd91, %rd19;
	st.global.f64 	[%rd36], %fd4;
	setp.ne.s32 	%p15, %r47, %r48;
	or.pred  	%p16, %p14, %p15;
	@%p16 bra 	$L__BB0_18;
	ld.global.f64 	%fd32, [%rd20];
	ld.global.f64 	%fd33, [%rd27];
	sub.f64 	%fd34, %fd32, %fd33;
	add.f64 	%fd35, %fd4, %fd34;
	st.global.f64 	[%rd36], %fd35;
$L__BB0_18:
	add.s32 	%r68, %r68, 4;
	add.s32 	%r67, %r67, 4;
	add.s64 	%rd93, %rd93, %rd9;
	add.s64 	%rd92, %rd92, %rd13;
	add.s64 	%rd91, %rd91, %rd17;
	setp.ne.s32 	%p17, %r68, %r3;
	mov.u32 	%r70, %r3;
	@%p17 bra 	$L__BB0_10;
$L__BB0_19:
	setp.eq.s32 	%p18, %r2, 0;
	@%p18 bra 	$L__BB0_29;
	setp.eq.s32 	%p19, %r2, 1;
	@%p19 bra 	$L__BB0_26;
	cvt.u32.u64 	%r49, %rd24;
	cvt.u32.u64 	%r50, %rd23;
	setp.ne.s32 	%p20, %r63, %r50;
	cvt.u64.u32 	%rd67, %r70;
	mad.lo.s64 	%rd68, %rd24, %rd5, %rd67;
	cvt.s64.s32 	%rd69, %r63;
	mad.lo.s64 	%rd70, %rd69, %rd5, %rd23;
	mad.lo.s64 	%rd71, %rd68, %rd4, %rd70;
	mad.lo.s64 	%rd72, %rd7, %rd67, %rd25;
	mad.lo.s64 	%rd73, %rd67, %rd6, %rd26;
	shl.b64 	%rd74, %rd72, 3;
	add.s64 	%rd40, %rd3, %rd74;
	ld.global.f64 	%fd36, [%rd40];
	shl.b64 	%rd75, %rd73, 3;
	add.s64 	%rd41, %rd3, %rd75;
	ld.global.f64 	%fd37, [%rd41];
	sub.f64 	%fd38, %fd36, %fd37;
	add.f64 	%fd5, %fd38, %fd38;
	shl.b64 	%rd76, %rd71, 3;
	add.s64 	%rd42, %rd2, %rd76;
	st.global.f64 	[%rd42], %fd5;
	setp.ne.s32 	%p21, %r49, %r70;
	or.pred  	%p22, %p20, %p21;
	@%p22 bra 	$L__BB0_23;
	ld.global.f64 	%fd39, [%rd20];
	ld.global.f64 	%fd40, [%rd27];
	sub.f64 	%fd41, %fd39, %fd40;
	add.f64 	%fd42, %fd5, %fd41;
	st.global.f64 	[%rd42], %fd42;
$L__BB0_23:
	cvt.u32.u64 	%r51, %rd24;
	cvt.u32.u64 	%r52, %rd23;
	setp.ne.s32 	%p23, %r63, %r52;
	add.s32 	%r53, %r70, 1;
	add.s64 	%rd77, %rd40, %rd12;
	ld.global.f64 	%fd43, [%rd77];
	add.s64 	%rd78, %rd41, %rd8;
	ld.global.f64 	%fd44, [%rd78];
	sub.f64 	%fd45, %fd43, %fd44;
	add.f64 	%fd6, %fd45, %fd45;
	add.s64 	%rd43, %rd42, %rd16;
	st.global.f64 	[%rd43], %fd6;
	setp.ne.s32 	%p24, %r51, %r53;
	or.pred  	%p25, %p23, %p24;
	@%p25 bra 	$L__BB0_25;
	ld.global.f64 	%fd46, [%rd20];
	ld.global.f64 	%fd47, [%rd27];
	sub.f64 	%fd48, %fd46, %fd47;
	add.f64 	%fd49, %fd6, %fd48;
	st.global.f64 	[%rd43], %fd49;
$L__BB0_25:
	add.s32 	%r70, %r70, 2;
$L__BB0_26:
	setp.eq.s32 	%p26, %r4, 0;
	@%p26 bra 	$L__BB0_29;
	cvt.u32.u64 	%r54, %rd24;
	cvt.u32.u64 	%r55, %rd23;
	setp.ne.s32 	%p27, %r63, %r55;
	cvt.u64.u32 	%rd79, %r70;
	mad.lo.s64 	%rd80, %rd24, %rd5, %rd79;
	cvt.s64.s32 	%rd81, %r63;
	mad.lo.s64 	%rd82, %rd81, %rd5, %rd23;
	mad.lo.s64 	%rd83, %rd80, %rd4, %rd82;
	mad.lo.s64 	%rd84, %rd7, %rd79, %rd25;
	mad.lo.s64 	%rd85, %rd79, %rd6, %rd26;
	shl.b64 	%rd86, %rd84, 3;
	add.s64 	%rd87, %rd3, %rd86;
	ld.global.f64 	%fd50, [%rd87];
	shl.b64 	%rd88, %rd85, 3;
	add.s64 	%rd89, %rd3, %rd88;
	ld.global.f64 	%fd51, [%rd89];
	sub.f64 	%fd52, %fd50, %fd51;
	add.f64 	%fd7, %fd52, %fd52;
	shl.b64 	%rd90, %rd83, 3;
	add.s64 	%rd44, %rd2, %rd90;
	st.global.f64 	[%rd44], %fd7;
	setp.ne.s32 	%p28, %r54, %r70;
	or.pred  	%p29, %p27, %p28;
	@%p29 bra 	$L__BB0_29;
	ld.global.f64 	%fd53, [%rd20];
	ld.global.f64 	%fd54, [%rd27];
	sub.f64 	%fd55, %fd53, %fd54;
	add.f64 	%fd56, %fd7, %fd55;
	st.global.f64 	[%rd44], %fd56;
$L__BB0_29:
	cvt.u32.u64 	%r56, %rd24;
	add.s32 	%r66, %r56, 1;
	setp.ne.s32 	%p30, %r66, %r24;
	@%p30 bra 	$L__BB0_8;
	cvt.u32.u64 	%r57, %rd23;
	mov.u32 	%r58, %ntid.y;
	mov.u32 	%r59, %nctaid.y;
	mad.lo.s32 	%r65, %r58, %r59, %r57;
	setp.lt.s32 	%p31, %r65, %r25;
	@%p31 bra 	$L__BB0_7;
	bra.uni 	$L__BB0_4;

}


// ===== COMPILED SASS (sm_100) =====

	.target	sm_100

	.elftype	@"ET_EXEC"


//--------------------- .note.nv.tkinfo           --------------------------
	.section	.note.nv.tkinfo,"",@"SHT_NOTE"
	.sectionflags	@"SHF_NOTE_NV_TKINFO"
	.tkinfo
        /*0018*/ 	.word	0x00000002
        /*0030*/ 	.string	""
        /*0030*/ 	.string	"ptxas"
        /*0030*/ 	.string	"Cuda compilation tools, release 13.0, V13.0.88"
        /*0030*/ 	.string	"Build cuda_13.0.r13.0/compiler.36424714_0"
        /*0030*/ 	.string	"-arch sm_100 -m 64 "



//--------------------- .note.nv.cuinfo           --------------------------
	.section	.note.nv.cuinfo,"",@"SHT_NOTE"
	.sectionflags	@"SHF_NOTE_NV_CUINFO"
        /*0018*/ 	.short	0x0002
        /*001a*/ 	.short	0x0064
        /*001c*/ 	.short	0x0082
	.zero		2


//--------------------- .nv.info                  --------------------------
	.section	.nv.info,"",@"SHT_CUDA_INFO"
	.align	4


	//----- nvinfo : EIATTR_REGCOUNT
	.align		4
        /*0000*/ 	.byte	0x04, 0x2f
        /*0002*/ 	.short	(.L_1 - .L_0)
	.align		4
.L_0:
        /*0004*/ 	.word	index@(_Z23ph_dRPA_AmB_sing_kerneliiiiPdS_S_)
        /*0008*/ 	.word	0x0000002c


	//----- nvinfo : EIATTR_FRAME_SIZE
	.align		4
.L_1:
        /*000c*/ 	.byte	0x04, 0x11
        /*000e*/ 	.short	(.L_3 - .L_2)
	.align		4
.L_2:
        /*0010*/ 	.word	index@(_Z23ph_dRPA_AmB_sing_kerneliiiiPdS_S_)
        /*0014*/ 	.word	0x00000000


	//----- nvinfo : EIATTR_MIN_STACK_SIZE
	.align		4
.L_3:
        /*0018*/ 	.byte	0x04, 0x12
        /*001a*/ 	.short	(.L_5 - .L_4)
	.align		4
.L_4:
        /*001c*/ 	.word	index@(_Z23ph_dRPA_AmB_sing_kerneliiiiPdS_S_)
        /*0020*/ 	.word	0x00000000
.L_5:


//--------------------- .nv.compat                --------------------------
	.section	.nv.compat,"",@"SHT_CUDA_COMPAT_INFO"
	.align	4
        /*0000*/ 	.byte	0x02, 0x09, 0x00, 0x00, 0x02, 0x02, 0x01, 0x00, 0x02, 0x05, 0x05, 0x00, 0x03, 0x07, 0x01, 0x01
        /*0010*/ 	.byte	0x02, 0x03, 0x00, 0x00, 0x02, 0x06, 0x01, 0x00, 0x04, 0x0b, 0x08, 0x00, 0x01, 0x00, 0x00, 0x00
        /*0020*/ 	.byte	0x00, 0x00, 0x00, 0x00


//--------------------- .nv.info._Z23ph_dRPA_AmB_sing_kerneliiiiPdS_S_ --------------------------
	.section	.nv.info._Z23ph_dRPA_AmB_sing_kerneliiiiPdS_S_,"",@"SHT_CUDA_INFO"
	.sectionflags	@""
	.align	4


	//----- nvinfo : EIATTR_CUDA_API_VERSION
	.align		4
        /*0000*/ 	.byte	0x04, 0x37
        /*0002*/ 	.short	(.L_7 - .L_6)
.L_6:
        /*0004*/ 	.word	0x00000082


	//----- nvinfo : EIATTR_KPARAM_INFO
	.align		4
.L_7:
        /*0008*/ 	.byte	0x04, 0x17
        /*000a*/ 	.short	(.L_9 - .L_8)
.L_8:
        /*000c*/ 	.word	0x00000000
        /*0010*/ 	.short	0x0006
        /*0012*/ 	.short	0x0020
        /*0014*/ 	.byte	0x00, 0xf5, 0x21, 0x00


	//----- nvinfo : EIATTR_KPARAM_INFO
	.align		4
.L_9:
        /*0018*/ 	.byte	0x04, 0x17
        /*001a*/ 	.short	(.L_11 - .L_10)
.L_10:
        /*001c*/ 	.word	0x00000000
        /*0020*/ 	.short	0x0005
        /*0022*/ 	.short	0x0018
        /*0024*/ 	.byte	0x00, 0xf5, 0x21, 0x00


	//----- nvinfo : EIATTR_KPARAM_INFO
	.align		4
.L_11:
        /*0028*/ 	.byte	0x04, 0x17
        /*002a*/ 	.short	(.L_13 - .L_12)
.L_12:
        /*002c*/ 	.word	0x00000000
        /*0030*/ 	.short	0x0004
        /*0032*/ 	.short	0x0010
        /*0034*/ 	.byte	0x00, 0xf5, 0x21, 0x00


	//----- nvinfo : EIATTR_KPARAM_INFO
	.align		4
.L_13:
        /*0038*/ 	.byte	0x04, 0x17
        /*003a*/ 	.short	(.L_15 - .L_14)
.L_14:
        /*003c*/ 	.word	0x00000000
        /*0040*/ 	.short	0x0003
        /*0042*/ 	.short	0x000c
        /*0044*/ 	.byte	0x00, 0xf0, 0x11, 0x00


	//----- nvinfo : EIATTR_KPARAM_INFO
	.align		4
.L_15:
        /*0048*/ 	.byte	0x04, 0x17
        /*004a*/ 	.short	(.L_17 - .L_16)
.L_16:
        /*004c*/ 	.word	0x00000000
        /*0050*/ 	.short	0x0002
        /*0052*/ 	.short	0x0008
        /*0054*/ 	.byte	0x00, 0xf0, 0x11, 0x00


	//----- nvinfo : EIATTR_KPARAM_INFO
	.align		4
.L_17:
        /*0058*/ 	.byte	0x04, 0x17
        /*005a*/ 	.short	(.L_19 - .L_18)
.L_18:
        /*005c*/ 	.word	0x00000000
        /*0060*/ 	.short	0x0001
        /*0062*/ 	.short	0x0004
        /*0064*/ 	.byte	0x00, 0xf0, 0x11, 0x00


	//----- nvinfo : EIATTR_KPARAM_INFO
	.align		4
.L_19:
        /*0068*/ 	.byte	0x04, 0x17
        /*006a*/ 	.short	(.L_21 - .L_20)
.L_20:
        /*006c*/ 	.word	0x00000000
        /*0070*/ 	.short	0x0000
        /*0072*/ 	.short	0x0000
        /*0074*/ 	.byte	0x00, 0xf0, 0x11, 0x00


	//----- nvinfo : EIATTR_SPARSE_MMA_MASK
	.align		4
.L_21:
        /*0078*/ 	.byte	0x03, 0x50
        /*007a*/ 	.short	0x0000


	//----- nvinfo : EIATTR_MAXREG_COUNT
	.align		4
        /*007c*/ 	.byte	0x03, 0x1b
        /*007e*/ 	.short	0x00ff


	//----- nvinfo : EIATTR_MERCURY_ISA_VERSION
	.align		4
        /*0080*/ 	.byte	0x03, 0x5f
        /*0082*/ 	.short	0x0101


	//----- nvinfo : EIATTR_VRC_CTA_INIT_COUNT
	.align		4
        /*0084*/ 	.byte	0x02, 0x4a
	.zero		1
	.zero		1


	//----- nvinfo : EIATTR_EXIT_INSTR_OFFSETS
	.align		4
        /*0088*/ 	.byte	0x04, 0x1c
        /*008a*/ 	.short	(.L_23 - .L_22)


	//   ....[0]....
.L_22:
        /*008c*/ 	.word	0x00000070


	//   ....[1]....
        /*0090*/ 	.word	0x00000100


	//   ....[2]....
        /*0094*/ 	.word	0x00001540


	//----- nvinfo : EIATTR_CRS_STACK_SIZE
	.align		4
.L_23:
        /*0098*/ 	.byte	0x04, 0x1e
        /*009a*/ 	.short	(.L_25 - .L_24)
.L_24:
        /*009c*/ 	.word	0x00000000


	//----- nvinfo : EIATTR_CBANK_PARAM_SIZE
	.align		4
.L_25:
        /*00a0*/ 	.byte	0x03, 0x19
        /*00a2*/ 	.short	0x0028


	//----- nvinfo : EIATTR_PARAM_CBANK
	.align		4
        /*00a4*/ 	.byte	0x04, 0x0a
        /*00a6*/ 	.short	(.L_27 - .L_26)
	.align		4
.L_26:
        /*00a8*/ 	.word	index@(.nv.constant0._Z23ph_dRPA_AmB_sing_kerneliiiiPdS_S_)
        /*00ac*/ 	.short	0x0380
        /*00ae*/ 	.short	0x0028


	//----- nvinfo : EIATTR_SW_WAR
	.align		4
.L_27:
        /*00b0*/ 	.byte	0x04, 0x36
        /*00b2*/ 	.short	(.L_29 - .L_28)
.L_28:
        /*00b4*/ 	.word	0x00000008
.L_29:


//--------------------- .nv.callgraph             --------------------------
	.section	.nv.callgraph,"",@"SHT_CUDA_CALLGRAPH"
	.align	4
	.sectionentsize	8
	.align		4
        /*0000*/ 	.word	0x00000000
	.align		4
        /*0004*/ 	.word	0xffffffff
	.align		4
        /*0008*/ 	.word	0x00000000
	.align		4
        /*000c*/ 	.word	0xfffffffe
	.align		4
        /*0010*/ 	.word	0x00000000
	.align		4
        /*0014*/ 	.word	0xfffffffd
	.align		4
        /*0018*/ 	.word	0x00000000
	.align		4
        /*001c*/ 	.word	0xfffffffc


//--------------------- .text._Z23ph_dRPA_AmB_sing_kerneliiiiPdS_S_ --------------------------
	.section	.text._Z23ph_dRPA_AmB_sing_kerneliiiiPdS_S_,"ax",@progbits
	.align	128
        .global         _Z23ph_dRPA_AmB_sing_kerneliiiiPdS_S_
        .type           _Z23ph_dRPA_AmB_sing_kerneliiiiPdS_S_,@function
        .size           _Z23ph_dRPA_AmB_sing_kerneliiiiPdS_S_,(.L_x_14 - _Z23ph_dRPA_AmB_sing_kerneliiiiPdS_S_)
        .other          _Z23ph_dRPA_AmB_sing_kerneliiiiPdS_S_,@"STO_CUDA_ENTRY STV_DEFAULT"
_Z23ph_dRPA_AmB_sing_kerneliiiiPdS_S_:
.text._Z23ph_dRPA_AmB_sing_kerneliiiiPdS_S_:
[----:B------:R-:W-:Y:S01]  /*0000*/  LDC R1, c[0x0][0x37c] ;  /* 0x0000df00ff017b82 */ /* 0x000fe20000000800 */
[----:B------:R-:W0:Y:S07]  /*0010*/  S2R R0, SR_TID.X ;  /* 0x0000000000007919 */ /* 0x000e2e0000002100 */
[----:B------:R-:W0:Y:S01]  /*0020*/  S2UR UR4, SR_CTAID.X ;  /* 0x00000000000479c3 */ /* 0x000e220000002500 */
[----:B------:R-:W1:Y:S07]  /*0030*/  LDCU UR22, c[0x0][0x384] ;  /* 0x00007080ff1677ac */ /* 0x000e6e0008000800 */
[----:B------:R-:W0:Y:S02]  /*0040*/  LDC R3, c[0x0][0x360] ;  /* 0x0000d800ff037b82 */ /* 0x000e240000000800 */
[----:B0-----:R-:W-:-:S05]  /*0050*/  IMAD R3, R3, UR4, R0 ;  /* 0x0000000403037c24 */ /* 0x001fca000f8e0200 */
[----:B-1----:R-:W-:-:S13]  /*0060*/  ISETP.GE.AND P0, PT, R3, UR22, PT ;  /* 0x0000001603007c0c */ /* 0x002fda000bf06270 */
[----:B------:R-:W-:Y:S05]  /*0070*/  @P0 EXIT ;  /* 0x000000000000094d */ /* 0x000fea0003800000 */
[----:B------:R-:W0:Y:S01]  /*0080*/  LDCU UR7, c[0x0][0x380] ;  /* 0x00007000ff0777ac */ /* 0x000e220008000800 */
[----:B------:R-:W1:Y:S01]  /*0090*/  LDCU UR19, c[0x0][0x388] ;  /* 0x00007100ff1377ac */ /* 0x000e620008000800 */
[----:B0-----:R-:W-:Y:S02]  /*00a0*/  UISETP.GE.AND UP0, UPT, UR7, 0x1, UPT ;  /* 0x000000010700788c */ /* 0x001fe4000bf06270 */
[----:B-1----:R-:W-:-:S04]  /*00b0*/  UIMAD.WIDE UR4, UR19, UR19, URZ ;  /* 0x00000013130472a5 */ /* 0x002fc8000f8e02ff */
[----:B------:R-:W-:Y:S01]  /*00c0*/  PLOP3.LUT P0, PT, PT, PT, UP0, 0x80, 0x8 ;  /* 0x000000000008781c */ /* 0x000fe20003f0f008 */
[----:B------:R-:W-:Y:S02]  /*00d0*/  USHF.R.S32.HI UR14, URZ, 0x1f, UR19 ;  /* 0x0000001fff0e7899 */ /* 0x000fe40008011413 */
[----:B------:R-:W-:-:S04]  /*00e0*/  UIMAD UR6, UR5, UR19, URZ ;  /* 0x00000013050672a4 */ /* 0x000fc8000f8e02ff */
[----:B------:R-:W-:-:S06]  /*00f0*/  UIMAD UR8, UR4, UR14, UR6 ;  /* 0x0000000e040872a4 */ /* 0x000fcc000f8e0206 */
[----:B------:R-:W-:Y:S06]  /*0100*/  @!P0 EXIT ;  /* 0x000000000000894d */ /* 0x000fec0003800000 */
[----:B------:R-:W0:Y:S01]  /*0110*/  S2R R0, SR_TID.Y ;  /* 0x0000000000007919 */ /* 0x000e220000002200 */
[----:B------:R-:W0:Y:S01]  /*0120*/  LDCU UR13, c[0x0][0x364] ;  /* 0x00006c80ff0d77ac */ /* 0x000e220008000800 */
[----:B------:R-:W-:Y:S01]  /*0130*/  BSSY.RECONVERGENT B1, `(.L_x_0) ;  /* 0x0000140000017945 */ /* 0x000fe20003800200 */
[----:B------:R-:W0:Y:S01]  /*0140*/  S2R R5, SR_CTAID.Y ;  /* 0x0000000000057919 */ /* 0x000e220000002600 */
[----:B------:R-:W1:Y:S01]  /*0150*/  LDCU UR9, c[0x0][0x38c] ;  /* 0x00007180ff0977ac */ /* 0x000e620008000800 */
[----:B------:R-:W-:Y:S02]  /*0160*/  UIMAD.WIDE.U32 UR4, UR4, UR19, URZ ;  /* 0x00000013040472a5 */ /* 0x000fe4000f8e00ff */
[----:B------:R-:W-:Y:S02]  /*0170*/  USHF.R.S32.HI UR15, URZ, 0x1f, UR22 ;  /* 0x0000001fff0f7899 */ /* 0x000fe40008011416 */
[----:B------:R-:W-:Y:S02]  /*0180*/  ULOP3.LUT UR12, UR7, 0x3, URZ, 0xc0, !UPT ;  /* 0x00000003070c7892 */ /* 0x000fe4000f8ec0ff */
[----:B------:R-:W-:Y:S01]  /*0190*/  ULOP3.LUT UR6, UR7, 0x7ffffffc, URZ, 0xc0, !UPT ;  /* 0x7ffffffc07067892 */ /* 0x000fe2000f8ec0ff */
[----:B------:R-:W2:Y:S01]  /*01a0*/  LDCU.64 UR10, c[0x0][0x358] ;  /* 0x00006b00ff0a77ac */ /* 0x000ea20008000a00 */
[----:B------:R-:W-:-:S02]  /*01b0*/  USHF.L.U32 UR16, UR22, 0x3, URZ ;  /* 0x0000000316107899 */ /* 0x000fc400080006ff */
[----:B------:R-:W-:Y:S02]  /*01c0*/  UIADD3 UR8, UPT, UPT, UR5, UR8, URZ ;  /* 0x0000000805087290 */ /* 0x000fe4000fffe0ff */
[----:B------:R-:W-:Y:S02]  /*01d0*/  USHF.L.U32 UR18, UR4, 0x3, URZ ;  /* 0x0000000304127899 */ /* 0x000fe400080006ff */
[----:B------:R-:W-:Y:S02]  /*01e0*/  USHF.L.U64.HI UR17, UR22, 0x3, UR15 ;  /* 0x0000000316117899 */ /* 0x000fe4000801020f */
[----:B-1----:R-:W-:Y:S01]  /*01f0*/  USHF.R.S32.HI UR7, URZ, 0x1f, UR9 ;  /* 0x0000001fff077899 */ /* 0x002fe20008011409 */
[----:B0-2---:R-:W-:-:S11]  /*0200*/  IMAD R0, R5, UR13, R0 ;  /* 0x0000000d05007c24 */ /* 0x005fd6000f8e0200 */
.L_x_12:
[----:B0-----:R-:W0:Y:S01]  /*0210*/  LDC.64 R4, c[0x0][0x380] ;  /* 0x0000e000ff047b82 */ /* 0x001e220000000a00 */
[----:B------:R-:W-:Y:S01]  /*0220*/  BSSY.RECONVERGENT B0, `(.L_x_1) ;  /* 0x000012b000007945 */ /* 0x000fe20003800200 */
[----:B0-----:R-:W-:-:S13]  /*0230*/  ISETP.GE.AND P0, PT, R0, R5, PT ;  /* 0x000000050000720c */ /* 0x001fda0003f06270 */
[----:B-123--:R-:W-:Y:S05]  /*0240*/  @P0 BRA `(.L_x_2) ;  /* 0x0000001000a00947 */ /* 0x00efea0003800000 */
[----:B------:R-:W0:Y:S01]  /*0250*/  LDC.64 R20, c[0x0][0x390] ;  /* 0x0000e400ff147b82 */ /* 0x000e220000000a00 */
[----:B------:R-:W-:-:S04]  /*0260*/  IMAD.IADD R5, R3, 0x1, R4 ;  /* 0x0000000103057824 */ /* 0x000fc800078e0204 */
[----:B0-----:R-:W-:-:S07]  /*0270*/  IMAD.WIDE R20, R5, 0x8, R20 ;  /* 0x0000000805147825 */ /* 0x001fce00078e0214 */
.L_x_11:
[----:B0-----:R-:W0:Y:S01]  /*0280*/  LDCU UR23, c[0x0][0x388] ;  /* 0x00007100ff1777ac */ /* 0x001e220008000800 */
[----:B-1----:R-:W1:Y:S01]  /*0290*/  LDCU UR13, c[0x0][0x380] ;  /* 0x00007000ff0d77ac */ /* 0x002e620008000800 */
[----:B0-----:R-:W-:Y:S02]  /*02a0*/  UIMAD UR9, UR14, UR23, URZ ;  /* 0x000000170e0972a4 */ /* 0x001fe4000f8e02ff */
[----:B------:R-:W-:Y:S02]  /*02b0*/  UIMAD.WIDE.U32 UR20, UR23, UR23, URZ ;  /* 0x00000017171472a5 */ /* 0x000fe4000f8e00ff */
[----:B------:R-:W-:Y:S01]  /*02c0*/  UIMAD UR9, UR14, UR23, UR9 ;  /* 0x000000170e0972a4 */ /* 0x000fe2000f8e0209 */
[----:B-1----:R-:W-:Y:S02]  /*02d0*/  VIADD R4, R3, UR13 ;  /* 0x0000000d03047c36 */ /* 0x002fe40008000000 */
[----:B------:R-:W-:Y:S01]  /*02e0*/  VIADD R17, R0, UR13 ;  /* 0x0000000d00117c36 */ /* 0x000fe20008000000 */
[----:B------:R-:W-:-:S02]  /*02f0*/  UIADD3 UR9, UPT, UPT, UR21, UR9, URZ ;  /* 0x0000000915097290 */ /* 0x000fc4000fffe0ff */
[----:B------:R-:W-:Y:S01]  /*0300*/  SHF.R.S32.HI R6, RZ, 0x1f, R4 ;  /* 0x0000001fff067819 */ /* 0x000fe20000011404 */
[----:B---3--:R-:W-:Y:S01]  /*0310*/  IMAD R9, R17, UR8, RZ ;  /* 0x0000000811097c24 */ /* 0x008fe2000f8e02ff */
[----:B------:R-:W-:Y:S02]  /*0320*/  SHF.R.S32.HI R2, RZ, 0x1f, R17 ;  /* 0x0000001fff027819 */ /* 0x000fe40000011411 */
[C---:B------:R-:W-:Y:S02]  /*0330*/  IMAD R7, R4.reuse, UR9, RZ ;  /* 0x0000000904077c24 */ /* 0x040fe4000f8e02ff */
[----:B------:R-:W-:-:S04]  /*0340*/  IMAD.WIDE.U32 R4, R4, UR20, RZ ;  /* 0x0000001404047c25 */ /* 0x000fc8000f8e00ff */
[----:B------:R-:W-:Y:S02]  /*0350*/  IMAD R7, R6, UR20, R7 ;  /* 0x0000001406077c24 */ /* 0x000fe4000f8e0207 */
[C---:B------:R-:W-:Y:S02]  /*0360*/  IMAD R6, R2.reuse, UR23, RZ ;  /* 0x0000001702067c24 */ /* 0x040fe4000f8e02ff */
[----:B------:R-:W-:Y:S01]  /*0370*/  IMAD R9, R2, UR4, R9 ;  /* 0x0000000402097c24 */ /* 0x000fe2000f8e0209 */
[----:B------:R-:W-:Y:S01]  /*0380*/  IADD3 R5, PT, PT, R5, R7, RZ ;  /* 0x0000000705057210 */ /* 0x000fe20007ffe0ff */
[C---:B------:R-:W-:Y:S02]  /*0390*/  IMAD R7, R17.reuse, UR14, R6 ;  /* 0x0000000e11077c24 */ /* 0x040fe4000f8e0206 */
[----:B------:R-:W-:Y:S02]  /*03a0*/  IMAD.MOV.U32 R2, RZ, RZ, RZ ;  /* 0x000000ffff027224 */ /* 0x000fe400078e00ff */
[----:B------:R-:W-:-:S04]  /*03b0*/  IMAD.WIDE.U32 R18, R17, UR23, R4 ;  /* 0x0000001711127c25 */ /* 0x000fc8000f8e0004 */
[----:B------:R-:W-:Y:S01]  /*03c0*/  IMAD.WIDE.U32 R16, R17, UR4, R4 ;  /* 0x0000000411107c25 */ /* 0x000fe2000f8e0004 */
[----:B------:R-:W-:-:S03]  /*03d0*/  SHF.R.S32.HI R5, RZ, 0x1f, R0 ;  /* 0x0000001fff057819 */ /* 0x000fc60000011400 */
[----:B------:R-:W-:Y:S02]  /*03e0*/  IMAD.IADD R4, R19, 0x1, R7 ;  /* 0x0000000113047824 */ /* 0x000fe400078e0207 */
[----:B--2---:R-:W-:-:S07]  /*03f0*/  IMAD.IADD R6, R17, 0x1, R9 ;  /* 0x0000000111067824 */ /* 0x004fce00078e0209 */
.L_x_10:
[----:B0-----:R-:W0:Y:S01]  /*0400*/  LDCU UR9, c[0x0][0x380] ;  /* 0x00007000ff0977ac */ /* 0x001e220008000800 */
[----:B-1----:R-:W1:Y:S01]  /*0410*/  LDC.64 R10, c[0x0][0x390] ;  /* 0x0000e400ff0a7b82 */ /* 0x002e620000000a00 */
[C---:B------:R-:W-:Y:S01]  /*0420*/  IADD3 R14, P0, PT, R2.reuse, R18, RZ ;  /* 0x00000012020e7210 */ /* 0x040fe20007f1e0ff */
[----:B------:R-:W-:Y:S01]  /*0430*/  HFMA2 R7, -RZ, RZ, 0, 0 ;  /* 0x00000000ff077431 */ /* 0x000fe200000001ff */
[----:B--2---:R-:W-:-:S03]  /*0440*/  IADD3 R12, P1, PT, R2, R16, RZ ;  /* 0x00000010020c7210 */ /* 0x004fc60007f3e0ff */
[----:B------:R-:W-:Y:S02]  /*0450*/  IMAD.X R15, RZ, RZ, R4, P0 ;  /* 0x000000ffff0f7224 */ /* 0x000fe400000e0604 */
[----:B------:R-:W-:Y:S01]  /*0460*/  IMAD.X R13, RZ, RZ, R6, P1 ;  /* 0x000000ffff0d7224 */ /* 0x000fe200008e0606 */
[----:B0-----:R-:W-:Y:S01]  /*0470*/  UISETP.GE.U32.AND UP0, UPT, UR9, 0x4, UPT ;  /* 0x000000040900788c */ /* 0x001fe2000bf06070 */
[----:B-1----:R-:W-:-:S08]  /*0480*/  IMAD.WIDE.U32 R10, R2, 0x8, R10 ;  /* 0x00000008020a7825 */ /* 0x002fd000078e000a */
[----:B---3--:R-:W-:Y:S05]  /*0490*/  BRA.U !UP0, `(.L_x_3) ;  /* 0x0000000508f87547 */ /* 0x008fea000b800000 */
[----:B------:R-:W0:Y:S01]  /*04a0*/  LDCU UR9, c[0x0][0x384] ;  /* 0x00007080ff0977ac */ /* 0x000e220008000800 */
[--C-:B------:R-:W-:Y:S01]  /*04b0*/  SHF.R.S32.HI R9, RZ, 0x1f, R3.reuse ;  /* 0x0000001fff097819 */ /* 0x100fe20000011403 */
[----:B------:R-:W-:Y:S01]  /*04c0*/  IMAD.MOV.U32 R8, RZ, RZ, R3 ;  /* 0x000000ffff087224 */ /* 0x000fe200078e0003 */
[----:B------:R-:W1:Y:S01]  /*04d0*/  LDCU UR13, c[0x0][0x38c] ;  /* 0x00007180ff0d77ac */ /* 0x000e620008000800 */
[C---:B------:R-:W-:Y:S02]  /*04e0*/  IMAD R7, R2.reuse, UR15, RZ ;  /* 0x0000000f02077c24 */ /* 0x040fe4000f8e02ff */
[----:B------:R-:W-:Y:S01]  /*04f0*/  IMAD.MOV.U32 R22, RZ, RZ, R0 ;  /* 0x000000ffff167224 */ /* 0x000fe200078e0000 */
[----:B------:R-:W2:Y:S01]  /*0500*/  LDCU.64 UR20, c[0x0][0x398] ;  /* 0x00007300ff1477ac */ /* 0x000ea20008000a00 */
[----:B------:R-:W-:Y:S01]  /*0510*/  IMAD.MOV.U32 R23, RZ, RZ, R5 ;  /* 0x000000ffff177224 */ /* 0x000fe200078e0005 */
[----:B------:R-:W3:Y:S01]  /*0520*/  LDCU.64 UR24, c[0x0][0x3a0] ;  /* 0x00007400ff1877ac */ /* 0x000ee20008000a00 */
[----:B0-----:R-:W-:-:S04]  /*0530*/  IMAD.WIDE.U32 R8, R2, UR9, R8 ;  /* 0x0000000902087c25 */ /* 0x001fc8000f8e0008 */
[C---:B------:R-:W-:Y:S01]  /*0540*/  IMAD R24, R8.reuse, UR7, RZ ;  /* 0x0000000708187c24 */ /* 0x040fe2000f8e02ff */
[----:B------:R-:W-:Y:S01]  /*0550*/  IADD3 R7, PT, PT, R9, R7, RZ ;  /* 0x0000000709077210 */ /* 0x000fe20007ffe0ff */
[----:B-1----:R-:W-:Y:S01]  /*0560*/  IMAD.WIDE.U32 R22, R8, UR13, R22 ;  /* 0x0000000d08167c25 */ /* 0x002fe2000f8e0016 */
[----:B--2---:R-:W-:-:S03]  /*0570*/  LEA R8, P1, R14, UR20, 0x3 ;  /* 0x000000140e087c11 */ /* 0x004fc6000f8218ff */
[----:B------:R-:W-:Y:S01]  /*0580*/  IMAD R7, R7, UR13, R24 ;  /* 0x0000000d07077c24 */ /* 0x000fe2000f8e0218 */
[----:B------:R-:W-:Y:S01]  /*0590*/  LEA R24, P0, R12, UR20, 0x3 ;  /* 0x000000140c187c11 */ /* 0x000fe2000f8018ff */
[----:B------:R-:W-:Y:S01]  /*05a0*/  IMAD.MOV R9, RZ, RZ, -R2 ;  /* 0x000000ffff097224 */ /* 0x000fe200078e0a02 */
[----:B---3--:R-:W-:Y:S02]  /*05b0*/  LEA R26, P2, R22, UR24, 0x3 ;  /* 0x00000018161a7c11 */ /* 0x008fe4000f8418ff */
[----:B------:R-:W-:Y:S01]  /*05c0*/  IADD3 R27, PT, PT, R23, R7, RZ ;  /* 0x00000007171b7210 */ /* 0x000fe20007ffe0ff */
[----:B------:R-:W-:Y:S01]  /*05d0*/  IMAD.MOV.U32 R7, RZ, RZ, RZ ;  /* 0x000000ffff077224 */ /* 0x000fe200078e00ff */
[----:B------:R-:W-:Y:S02]  /*05e0*/  LEA.HI.X R25, R12, UR21, R13, 0x3, P0 ;  /* 0x000000150c197c11 */ /* 0x000fe400080f1c0d */
[----:B------:R-:W-:Y:S02]  /*05f0*/  LEA.HI.X R23, R14, UR21, R15, 0x3, P1 ;  /* 0x000000150e177c11 */ /* 0x000fe400088f1c0f */
[----:B------:R-:W-:-:S07]  /*0600*/  LEA.HI.X R27, R22, UR25, R27, 0x3, P2 ;  /* 0x00000019161b7c11 */ /* 0x000fce00090f1c1b */
.L_x_4:
[----:B------:R-:W-:Y:S01]  /*0610*/  MOV R22, R8 ;  /* 0x0000000800167202 */ /* 0x000fe20000000f00 */
[----:B------:R-:W2:Y:S01]  /*0620*/  LDG.E.64 R28, desc[UR10][R24.64] ;  /* 0x0000000a181c7981 */ /* 0x000ea2000c1e1b00 */
[----:B------:R-:W-:Y:S01]  /*0630*/  ISETP.NE.AND P0, PT, R9, RZ, PT ;  /* 0x000000ff0900720c */ /* 0x000fe20003f05270 */
[----:B------:R-:W-:Y:S01]  /*0640*/  USHF.L.U32 UR13, UR19, 0x3, URZ ;  /* 0x00000003130d7899 */ /* 0x000fe200080006ff */
[----:B------:R-:W0:Y:S01]  /*0650*/  LDC R41, c[0x0][0x384] ;  /* 0x0000e100ff297b82 */ /* 0x000e220000000800 */
[----:B------:R-:W2:Y:S01]  /*0660*/  LDG.E.64 R30, desc[UR10][R22.64] ;  /* 0x0000000a161e7981 */ /* 0x000ea2000c1e1b00 */
[----:B------:R-:W-:Y:S01]  /*0670*/  ISETP.NE.OR P0, PT, R3, R0, P0 ;  /* 0x000000000300720c */ /* 0x000fe20000705670 */
[----:B--2---:R-:W-:-:S08]  /*0680*/  DADD R28, R30, -R28 ;  /* 0x000000001e1c7229 */ /* 0x004fd0000000081c */
[----:B------:R-:W-:-:S07]  /*0690*/  DADD R28, R28, R28 ;  /* 0x000000001c1c7229 */ /* 0x000fce000000001c */
[----:B------:R1:W-:Y:S04]  /*06a0*/  STG.E.64 desc[UR10][R26.64], R28 ;  /* 0x0000001c1a007986 */ /* 0x0003e8000c101b0a */
[----:B------:R-:W2:Y:S04]  /*06b0*/  @!P0 LDG.E.64 R30, desc[UR10][R20.64] ;  /* 0x0000000a141e8981 */ /* 0x000ea8000c1e1b00 */
[----:B------:R-:W2:Y:S01]  /*06c0*/  @!P0 LDG.E.64 R32, desc[UR10][R10.64] ;  /* 0x0000000a0a208981 */ /* 0x000ea2000c1e1b00 */
[----:B------:R-:W-:Y:S01]  /*06d0*/  USHF.L.U64.HI UR9, UR19, 0x3, UR14 ;  /* 0x0000000313097899 */ /* 0x000fe2000801020e */
[----:B------:R-:W-:Y:S01]  /*06e0*/  IADD3 R36, P2, PT, R24, UR13, RZ ;  /* 0x0000000d18247c10 */ /* 0x000fe2000ff5e0ff */
[----:B------:R-:W-:-:S04]  /*06f0*/  USHF.L.U64.HI UR20, UR4, 0x3, UR8 ;  /* 0x0000000304147899 */ /* 0x000fc80008010208 */
[----:B------:R-:W-:Y:S01]  /*0700*/  IADD3.X R37, PT, PT, R25, UR9, RZ, P2, !PT ;  /* 0x0000000919257c10 */ /* 0x000fe200097fe4ff */
[----:B--2---:R-:W-:Y:S01]  /*0710*/  @!P0 DADD R32, R30, -R32 ;  /* 0x000000001e208229 */ /* 0x004fe20000000820 */
[----:B------:R-:W-:-:S07]  /*0720*/  IADD3 R30, P1, PT, R8, UR18, RZ ;  /* 0x00000012081e7c10 */ /* 0x000fce000ff3e0ff */
[----:B------:R-:W-:Y:S01]  /*0730*/  @!P0 DADD R34, R28, R32 ;  /* 0x000000001c228229 */ /* 0x000fe20000000020 */
[----:B------:R-:W-:-:S06]  /*0740*/  IADD3.X R31, PT, PT, R23, UR20, RZ, P1, !PT ;  /* 0x00000014171f7c10 */ /* 0x000fcc0008ffe4ff */
[----:B------:R2:W-:Y:S04]  /*0750*/  @!P0 STG.E.64 desc[UR10][R26.64], R34 ;  /* 0x000000221a008986 */ /* 0x0005e8000c101b0a */
[----:B-1----:R-:W3:Y:S04]  /*0760*/  LDG.E.64 R28, desc[UR10][R30.64] ;  /* 0x0000000a1e1c7981 */ /* 0x002ee8000c1e1b00 */
[----:B------:R-:W3:Y:S01]  /*0770*/  LDG.E.64 R36, desc[UR10][R36.64] ;  /* 0x0000000a24247981 */ /* 0x000ee2000c1e1b00 */
[----:B------:R-:W-:-:S05]  /*0780*/  VIADD R33, R7, 0x1 ;  /* 0x0000000107217836 */ /* 0x000fca0000000000 */
[----:B------:R-:W-:-:S04]  /*0790*/  ISETP.NE.AND P0, PT, R2, R33, PT ;  /* 0x000000210200720c */ /* 0x000fc80003f05270 */
[----:B------:R-:W-:Y:S02]  /*07a0*/  ISETP.NE.OR P0, PT, R3, R0, P0 ;  /* 0x000000000300720c */ /* 0x000fe40000705670 */
[----:B------:R-:W-:-:S04]  /*07b0*/  IADD3 R32, P1, PT, R26, UR16, RZ ;  /* 0x000000101a207c10 */ /* 0x000fc8000ff3e0ff */
[----:B------:R-:W-:Y:S01]  /*07c0*/  IADD3.X R33, PT, PT, R27, UR17, RZ, P1, !PT ;  /* 0x000000111b217c10 */ /* 0x000fe20008ffe4ff */
[----:B---3--:R-:W-:-:S08]  /*07d0*/  DADD R28, R28, -R36 ;  /* 0x000000001c1c7229 */ /* 0x008fd00000000824 */
[----:B------:R-:W-:-:S07]  /*07e0*/  DADD R28, R28, R28 ;  /* 0x000000001c1c7229 */ /* 0x000fce000000001c */
[----:B------:R1:W-:Y:S04]  /*07f0*/  STG.E.64 desc[UR10][R32.64], R28 ;  /* 0x0000001c20007986 */ /* 0x0003e8000c101b0a */
[----:B--2---:R-:W2:Y:S04]  /*0800*/  @!P0 LDG.E.64 R34, desc[UR10][R20.64] ;  /* 0x0000000a14228981 */ /* 0x004ea8000c1e1b00 */
[----:B------:R-:W2:Y:S01]  /*0810*/  @!P0 LDG.E.64 R30, desc[UR10][R10.64] ;  /* 0x0000000a0a1e8981 */ /* 0x000ea2000c1e1b00 */
[----:B------:R-:W-:Y:S01]  /*0820*/  IMAD.U32 R37, RZ, RZ, UR4 ;  /* 0x00000004ff257e24 */ /* 0x000fe2000f8e00ff */
[----:B------:R-:W-:-:S02]  /*0830*/  USHF.L.U64.HI UR9, UR19, 0x4, UR14 ;  /* 0x0000000413097899 */ /* 0x000fc4000801020e */
[----:B------:R-:W-:Y:S02]  /*0840*/  USHF.L.U64.HI UR13, UR4, 0x4, UR8 ;  /* 0x00000004040d7899 */ /* 0x000fe40008010208 */
[----:B------:R-:W-:-:S04]  /*0850*/  LEA R36, P1, R37, R8, 0x4 ;  /* 0x0000000825247211 */ /* 0x000fc800078220ff */
[----:B------:R-:W-:Y:S01]  /*0860*/  IADD3.X R37, PT, PT, R23, UR13, RZ, P1, !PT ;  /* 0x0000000d17257c10 */ /* 0x000fe20008ffe4ff */
[----:B--2---:R-:W-:Y:S01]  /*0870*/  @!P0 DADD R30, R34, -R30 ;  /* 0x00000000221e8229 */ /* 0x004fe2000000081e */
[----:B------:R-:W-:-:S04]  /*0880*/  MOV R35, UR19 ;  /* 0x0000001300237c02 */ /* 0x000fc80008000f00 */
[----:B------:R-:W-:-:S03]  /*0890*/  LEA R34, P2, R35, R24, 0x4 ;  /* 0x0000001823227211 */ /* 0x000fc600078420ff */
[----:B------:R-:W-:Y:S01]  /*08a0*/  @!P0 DADD R38, R28, R30 ;  /* 0x000000001c268229 */ /* 0x000fe2000000001e */
[----:B------:R-:W-:-:S06]  /*08b0*/  IADD3.X R35, PT, PT, R25, UR9, RZ, P2, !PT ;  /* 0x0000000919237c10 */ /* 0x000fcc00097fe4ff */
[----:B------:R2:W-:Y:S04]  /*08c0*/  @!P0 STG.E.64 desc[UR10][R32.64], R38 ;  /* 0x0000002620008986 */ /* 0x0005e8000c101b0a */
[----:B------:R3:W4:Y:S04]  /*08d0*/  LDG.E.64 R30, desc[UR10][R36.64] ;  /* 0x0000000a241e7981 */ /* 0x000728000c1e1b00 */
[----:B------:R-:W4:Y:S01]  /*08e0*/  LDG.E.64 R34, desc[UR10][R34.64] ;  /* 0x0000000a22227981 */ /* 0x000f22000c1e1b00 */
[----:B-1----:R-:W-:-:S05]  /*08f0*/  VIADD R29, R7, 0x2 ;  /* 0x00000002071d7836 */ /* 0x002fca0000000000 */
[----:B------:R-:W-:Y:S01]  /*0900*/  ISETP.NE.AND P0, PT, R2, R29, PT ;  /* 0x0000001d0200720c */ /* 0x000fe20003f05270 */
[----:B------:R-:W-:Y:S01]  /*0910*/  IMAD.U32 R29, RZ, RZ, UR22 ;  /* 0x00000016ff1d7e24 */ /* 0x000fe2000f8e00ff */
[----:B------:R-:W-:Y:S01]  /*0920*/  USHF.L.U64.HI UR9, UR22, 0x4, UR15 ;  /* 0x0000000416097899 */ /* 0x000fe2000801020f */
[----:B---3--:R-:W1:Y:S01]  /*0930*/  LDC R37, c[0x0][0x388] ;  /* 0x0000e200ff257b82 */ /* 0x008e620000000800 */
[----:B------:R-:W-:Y:S02]  /*0940*/  ISETP.NE.OR P0, PT, R3, R0, P0 ;  /* 0x000000000300720c */ /* 0x000fe40000705670 */
[----:B------:R-:W-:-:S04]  /*0950*/  LEA R28, P1, R29, R26, 0x4 ;  /* 0x0000001a1d1c7211 */ /* 0x000fc800078220ff */
[----:B------:R-:W-:Y:S01]  /*0960*/  IADD3.X R29, PT, PT, R27, UR9, RZ, P1, !PT ;  /* 0x000000091b1d7c10 */ /* 0x000fe20008ffe4ff */
[----:B----4-:R-:W-:-:S08]  /*0970*/  DADD R30, R30, -R34 ;  /* 0x000000001e1e7229 */ /* 0x010fd00000000822 */
[----:B------:R-:W-:-:S07]  /*0980*/  DADD R30, R30, R30 ;  /* 0x000000001e1e7229 */ /* 0x000fce000000001e */
[----:B------:R3:W-:Y:S04]  /*0990*/  STG.E.64 desc[UR10][R28.64], R30 ;  /* 0x0000001e1c007986 */ /* 0x0007e8000c101b0a */
[----:B--2---:R-:W2:Y:S04]  /*09a0*/  @!P0 LDG.E.64 R32, desc[UR10][R20.64] ;  /* 0x0000000a14208981 */ /* 0x004ea8000c1e1b00 */
[----:B------:R-:W2:Y:S01]  /*09b0*/  @!P0 LDG.E.64 R34, desc[UR10][R10.64] ;  /* 0x0000000a0a228981 */ /* 0x000ea2000c1e1b00 */
[----:B------:R-:W-:Y:S01]  /*09c0*/  UIMAD UR13, UR14, 0x18, URZ ;  /* 0x000000180e0d78a4 */ /* 0x000fe2000f8e02ff */
[----:B-1----:R-:W-:Y:S01]  /*09d0*/  IMAD.WIDE.U32 R36, R37, 0x18, R24 ;  /* 0x0000001825247825 */ /* 0x002fe200078e0018 */
[----:B------:R-:W-:-:S04]  /*09e0*/  UIMAD UR9, UR8, 0x18, URZ ;  /* 0x00000018080978a4 */ /* 0x000fc8000f8e02ff */
[----:B------:R-:W-:Y:S01]  /*09f0*/  VIADD R37, R37, UR13 ;  /* 0x0000000d25257c36 */ /* 0x000fe20008000000 */
[----:B--2---:R-:W-:Y:S01]  /*0a00*/  @!P0 DADD R32, R32, -R34 ;  /* 0x0000000020208229 */ /* 0x004fe20000000822 */
[----:B------:R-:W-:-:S05]  /*0a10*/  MOV R35, UR4 ;  /* 0x0000000400237c02 */ /* 0x000fca0008000f00 */
[----:B------:R-:W-:Y:S02]  /*0a20*/  IMAD.WIDE.U32 R34, R35, 0x18, R22 ;  /* 0x0000001823227825 */ /* 0x000fe400078e0016 */
[----:B------:R-:W-:Y:S02]  /*0a30*/  @!P0 DADD R32, R30, R32 ;  /* 0x000000001e208229 */ /* 0x000fe40000000020 */
[----:B------:R-:W-:-:S05]  /*0a40*/  VIADD R35, R35, UR9 ;  /* 0x0000000923237c36 */ /* 0x000fca0008000000 */
[----:B------:R1:W-:Y:S04]  /*0a50*/  @!P0 STG.E.64 desc[UR10][R28.64], R32 ;  /* 0x000000201c008986 */ /* 0x0003e8000c101b0a */
[----:B---3--:R-:W2:Y:S04]  /*0a60*/  LDG.E.64 R30, desc[UR10][R34.64] ;  /* 0x0000000a221e7981 */ /* 0x008ea8000c1e1b00 */
[----:B------:R-:W2:Y:S01]  /*0a70*/  LDG.E.64 R36, desc[UR10][R36.64] ;  /* 0x0000000a24247981 */ /* 0x000ea2000c1e1b00 */
[----:B------:R-:W-:-:S04]  /*0a80*/  IADD3 R39, PT, PT, R7, 0x3, RZ ;  /* 0x0000000307277810 */ /* 0x000fc80007ffe0ff */
[----:B------:R-:W-:Y:S01]  /*0a90*/  ISETP.NE.AND P0, PT, R2, R39, PT ;  /* 0x000000270200720c */ /* 0x000fe20003f05270 */
[----:B------:R-:W-:-:S03]  /*0aa0*/  UIMAD UR9, UR15, 0x18, URZ ;  /* 0x000000180f0978a4 */ /* 0x000fc6000f8e02ff */
[----:B------:R-:W-:Y:S01]  /*0ab0*/  ISETP.NE.OR P0, PT, R3, R0, P0 ;  /* 0x000000000300720c */ /* 0x000fe20000705670 */
[----:B0-----:R-:W-:-:S04]  /*0ac0*/  IMAD.WIDE.U32 R38, R41, 0x18, R26 ;  /* 0x0000001829267825 */ /* 0x001fc800078e001a */
[----:B-1----:R-:W-:Y:S02]  /*0ad0*/  VIADD R29, R39, UR9 ;  /* 0x00000009271d7c36 */ /* 0x002fe40008000000 */
[----:B------:R-:W-:Y:S01]  /*0ae0*/  IMAD.MOV.U32 R28, RZ, RZ, R38 ;  /* 0x000000ffff1c7224 */ /* 0x000fe200078e0026 */
[----:B--2---:R-:W-:-:S08]  /*0af0*/  DADD R30, R30, -R36 ;  /* 0x000000001e1e7229 */ /* 0x004fd00000000824 */
[----:B------:R-:W-:-:S07]  /*0b00*/  DADD R30, R30, R30 ;  /* 0x000000001e1e7229 */ /* 0x000fce000000001e */
[----:B------:R0:W-:Y:S04]  /*0b10*/  STG.E.64 desc[UR10][R28.64], R30 ;  /* 0x0000001e1c007986 */ /* 0x0001e8000c101b0a */
[----:B------:R-:W2:Y:S04]  /*0b20*/  @!P0 LDG.E.64 R34, desc[UR10][R20.64] ;  /* 0x0000000a14228981 */ /* 0x000ea8000c1e1b00 */
[----:B------:R-:W2:Y:S01]  /*0b30*/  @!P0 LDG.E.64 R32, desc[UR10][R10.64] ;  /* 0x0000000a0a208981 */ /* 0x000ea2000c1e1b00 */
[----:B------:R-:W-:Y:S01]  /*0b40*/  IADD3 R7, PT, PT, R7, 0x4, RZ ;  /* 0x0000000407077810 */ /* 0x000fe20007ffe0ff */
[----:B------:R-:W-:Y:S01]  /*0b50*/  IMAD.U32 R37, RZ, RZ, UR4 ;  /* 0x00000004ff257e24 */ /* 0x000fe2000f8e00ff */
[----:B------:R-:W-:-:S02]  /*0b60*/  USHF.L.U64.HI UR9, UR4, 0x5, UR8 ;  /* 0x0000000504097899 */ /* 0x000fc40008010208 */
[----:B------:R-:W-:Y:S02]  /*0b70*/  USHF.L.U64.HI UR13, UR19, 0x5, UR14 ;  /* 0x00000005130d7899 */ /* 0x000fe4000801020e */
[----:B------:R-:W-:Y:S01]  /*0b80*/  USHF.L.U64.HI UR20, UR22, 0x5, UR15 ;  /* 0x0000000516147899 */ /* 0x000fe2000801020f */
[----:B------:R-:W-:Y:S01]  /*0b90*/  LEA R8, P2, R37, R8, 0x5 ;  /* 0x0000000825087211 */ /* 0x000fe200078428ff */
[----:B------:R-:W-:-:S03]  /*0ba0*/  VIADD R9, R9, 0x4 ;  /* 0x0000000409097836 */ /* 0x000fc60000000000 */
[----:B------:R-:W-:Y:S01]  /*0bb0*/  IADD3.X R23, PT, PT, R23, UR9, RZ, P2, !PT ;  /* 0x0000000917177c10 */ /* 0x000fe200097fe4ff */
[----:B--2---:R-:W-:Y:S01]  /*0bc0*/  @!P0 DADD R32, R34, -R32 ;  /* 0x0000000022208229 */ /* 0x004fe20000000820 */
[----:B------:R-:W-:-:S07]  /*0bd0*/  MOV R35, UR19 ;  /* 0x0000001300237c02 */ /* 0x000fce0008000f00 */
[----:B------:R-:W-:Y:S01]  /*0be0*/  @!P0 DADD R32, R30, R32 ;  /* 0x000000001e208229 */ /* 0x000fe20000000020 */
[----:B------:R-:W-:Y:S01]  /*0bf0*/  LEA R24, P1, R35, R24, 0x5 ;  /* 0x0000001823187211 */ /* 0x000fe200078228ff */
[----:B------:R-:W-:-:S05]  /*0c00*/  IMAD.U32 R35, RZ, RZ, UR22 ;  /* 0x00000016ff237e24 */ /* 0x000fca000f8e00ff */
[----:B------:R0:W-:Y:S01]  /*0c10*/  @!P0 STG.E.64 desc[UR10][R28.64], R32 ;  /* 0x000000201c008986 */ /* 0x0001e2000c101b0a */
[----:B------:R-:W-:Y:S02]  /*0c20*/  ISETP.NE.AND P0, PT, R7, UR6, PT ;  /* 0x0000000607007c0c */ /* 0x000fe4000bf05270 */
[----:B------:R-:W-:Y:S02]  /*0c30*/  LEA R26, P3, R35, R26, 0x5 ;  /* 0x0000001a231a7211 */ /* 0x000fe400078628ff */
[----:B------:R-:W-:Y:S02]  /*0c40*/  IADD3.X R25, PT, PT, R25, UR13, RZ, P1, !PT ;  /* 0x0000000d19197c10 */ /* 0x000fe40008ffe4ff */
[----:B------:R-:W-:-:S07]  /*0c50*/  IADD3.X R27, PT, PT, R27, UR20, RZ, P3, !PT ;  /* 0x000000141b1b7c10 */ /* 0x000fce0009ffe4ff */
[----:B0-----:R-:W-:Y:S05]  /*0c60*/  @P0 BRA `(.L_x_4) ;  /* 0xfffffff800680947 */ /* 0x001fea000383ffff */
[----:B------:R-:W-:-:S07]  /*0c70*/  IMAD.U32 R7, RZ, RZ, UR6 ;  /* 0x00000006ff077e24 */ /* 0x000fce000f8e00ff */
.L_x_3:
[----:B------:R-:W-:-:S09]  /*0c80*/  UISETP.NE.AND UP0, UPT, UR12, URZ, UPT ;  /* 0x000000ff0c00728c */ /* 0x000fd2000bf05270 */
[----:B------:R-:W-:Y:S05]  /*0c90*/  BRA.U !UP0, `(.L_x_5) ;  /* 0x0000000508e07547 */ /* 0x000fea000b800000 */
[----:B------:R-:W-:-:S09]  /*0ca0*/  UISETP.NE.AND UP0, UPT, UR12, 0x1, UPT ;  /* 0x000000010c00788c */ /* 0x000fd2000bf05270 */
[----:B------:R-:W-:Y:S05]  /*0cb0*/  BRA.U !UP0, `(.L_x_6) ;  /* 0x0000000508107547 */ /* 0x000fea000b800000 */
[----:B------:R-:W0:Y:S01]  /*0cc0*/  LDCU.64 UR20, c[0x0][0x388] ;  /* 0x00007100ff1477ac */ /* 0x000e220008000a00 */
[C---:B------:R-:W-:Y:S02]  /*0cd0*/  IMAD R23, R7.reuse, UR8, RZ ;  /* 0x0000000807177c24 */ /* 0x040fe4000f8e02ff */
[----:B------:R-:W-:Y:S01]  /*0ce0*/  IMAD.WIDE.U32 R24, R7, UR4, R14 ;  /* 0x0000000407187c25 */ /* 0x000fe2000f8e000e */
[----:B------:R-:W1:Y:S04]  /*0cf0*/  LDCU.64 UR24, c[0x0][0x398] ;  /* 0x00007300ff1877ac */ /* 0x000e680008000a00 */
[----:B------:R-:W-:Y:S01]  /*0d00*/  IADD3 R23, PT, PT, R25, R23, RZ ;  /* 0x0000001719177210 */ /* 0x000fe20007ffe0ff */
[----:B------:R-:W2:Y:S01]  /*0d10*/  LDCU UR9, c[0x0][0x384] ;  /* 0x00007080ff0977ac */ /* 0x000ea20008000800 */
[----:B0-----:R-:W-:-:S04]  /*0d20*/  IMAD.WIDE.U32 R26, R7, UR20, R12 ;  /* 0x00000014071a7c25 */ /* 0x001fc8000f8e000c */
[----:B------:R-:W-:Y:S01]  /*0d30*/  IMAD R9, R7, UR14, R27 ;  /* 0x0000000e07097c24 */ /* 0x000fe2000f8e021b */
[----:B-1----:R-:W-:Y:S02]  /*0d40*/  LEA R22, P0, R24, UR24, 0x3 ;  /* 0x0000001818167c11 */ /* 0x002fe4000f8018ff */
[----:B------:R-:W-:Y:S02]  /*0d50*/  LEA R8, P1, R26, UR24, 0x3 ;  /* 0x000000181a087c11 */ /* 0x000fe4000f8218ff */
[----:B------:R-:W-:Y:S02]  /*0d60*/  LEA.HI.X R23, R24, UR25, R23, 0x3, P0 ;  /* 0x0000001918177c11 */ /* 0x000fe400080f1c17 */
[----:B------:R-:W-:-:S03]  /*0d70*/  LEA.HI.X R9, R26, UR25, R9, 0x3, P1 ;  /* 0x000000191a097c11 */ /* 0x000fc600088f1c09 */
[----:B------:R-:W3:Y:S04]  /*0d80*/  LDG.E.64 R26, desc[UR10][R22.64] ;  /* 0x0000000a161a7981 */ /* 0x000ee8000c1e1b00 */
[----:B------:R-:W3:Y:S01]  /*0d90*/  LDG.E.64 R24, desc[UR10][R8.64] ;  /* 0x0000000a08187981 */ /* 0x000ee2000c1e1b00 */
[----:B------:R-:W-:Y:S01]  /*0da0*/  SHF.R.S32.HI R32, RZ, 0x1f, R3 ;  /* 0x0000001fff207819 */ /* 0x000fe20000011403 */
[----:B------:R-:W-:Y:S01]  /*0db0*/  IMAD.MOV.U32 R30, RZ, RZ, R0 ;  /* 0x000000ffff1e7224 */ /* 0x000fe200078e0000 */
[-C--:B------:R-:W-:Y:S01]  /*0dc0*/  MOV R28, R7.reuse ;  /* 0x00000007001c7202 */ /* 0x080fe20000000f00 */
[----:B------:R-:W-:Y:S01]  /*0dd0*/  IMAD.MOV.U32 R31, RZ, RZ, R5 ;  /* 0x000000ffff1f7224 */ /* 0x000fe200078e0005 */
[----:B------:R-:W-:Y:S01]  /*0de0*/  ISETP.NE.AND P0, PT, R2, R7, PT ;  /* 0x000000070200720c */ /* 0x000fe20003f05270 */
[----:B------:R-:W-:-:S02]  /*0df0*/  IMAD.MOV.U32 R29, RZ, RZ, RZ ;  /* 0x000000ffff1d7224 */ /* 0x000fc400078e00ff */
[----:B------:R-:W-:Y:S01]  /*0e00*/  IMAD R32, R32, UR21, RZ ;  /* 0x0000001520207c24 */ /* 0x000fe2000f8e02ff */
[C---:B------:R-:W-:Y:S01]  /*0e10*/  ISETP.NE.OR P0, PT, R3.reuse, R0, P0 ;  /* 0x000000000300720c */ /* 0x040fe20000705670 */
[----:B------:R-:W-:-:S04]  /*0e20*/  IMAD.WIDE.U32 R30, R3, UR21, R30 ;  /* 0x00000015031e7c25 */ /* 0x000fc8000f8e001e */
[C---:B------:R-:W-:Y:S01]  /*0e30*/  IMAD.WIDE.U32 R28, R2.reuse, UR21, R28 ;  /* 0x00000015021c7c25 */ /* 0x040fe2000f8e001c */
[----:B------:R-:W0:Y:S03]  /*0e40*/  LDCU.64 UR20, c[0x0][0x3a0] ;  /* 0x00007400ff1477ac */ /* 0x000e260008000a00 */
[----:B------:R-:W-:Y:S02]  /*0e50*/  IMAD R29, R2, UR7, R29 ;  /* 0x00000007021d7c24 */ /* 0x000fe4000f8e021d */
[----:B------:R-:W-:Y:S02]  /*0e60*/  IMAD R33, R3, UR7, R32 ;  /* 0x0000000703217c24 */ /* 0x000fe4000f8e0220 */
[----:B--2---:R-:W-:Y:S02]  /*0e70*/  IMAD R29, R29, UR9, RZ ;  /* 0x000000091d1d7c24 */ /* 0x004fe4000f8e02ff */
[----:B------:R-:W-:-:S02]  /*0e80*/  IMAD.IADD R31, R31, 0x1, R33 ;  /* 0x000000011f1f7824 */ /* 0x000fc400078e0221 */
[C---:B------:R-:W-:Y:S02]  /*0e90*/  IMAD R33, R28.reuse, UR15, R29 ;  /* 0x0000000f1c217c24 */ /* 0x040fe4000f8e021d */
[----:B------:R-:W-:Y:S01]  /*0ea0*/  IMAD.WIDE.U32 R28, R28, UR9, R30 ;  /* 0x000000091c1c7c25 */ /* 0x000fe2000f8e001e */
[----:B---3--:R-:W-:-:S04]  /*0eb0*/  DADD R26, R26, -R24 ;  /* 0x000000001a1a7229 */ /* 0x008fc80000000818 */
[----:B------:R-:W-:Y:S02]  /*0ec0*/  IADD3 R25, PT, PT, R29, R33, RZ ;  /* 0x000000211d197210 */ /* 0x000fe40007ffe0ff */
[C---:B0-----:R-:W-:Y:S02]  /*0ed0*/  LEA R24, P1, R28.reuse, UR20, 0x3 ;  /* 0x000000141c187c11 */ /* 0x041fe4000f8218ff */
[----:B------:R-:W-:Y:S02]  /*0ee0*/  DADD R26, R26, R26 ;  /* 0x000000001a1a7229 */ /* 0x000fe4000000001a */
[----:B------:R-:W-:-:S05]  /*0ef0*/  LEA.HI.X R25, R28, UR21, R25, 0x3, P1 ;  /* 0x000000151c197c11 */ /* 0x000fca00088f1c19 */
[----:B------:R0:W-:Y:S04]  /*0f00*/  STG.E.64 desc[UR10][R24.64], R26 ;  /* 0x0000001a18007986 */ /* 0x0001e8000c101b0a */
[----:B------:R-:W2:Y:S04]  /*0f10*/  @!P0 LDG.E.64 R28, desc[UR10][R20.64] ;  /* 0x0000000a141c8981 */ /* 0x000ea8000c1e1b00 */
[----:B------:R-:W2:Y:S01]  /*0f20*/  @!P0 LDG.E.64 R30, desc[UR10][R10.64] ;  /* 0x0000000a0a1e8981 */ /* 0x000ea2000c1e1b00 */
[----:B------:R-:W-:Y:S02]  /*0f30*/  USHF.L.U32 UR9, UR19, 0x3, URZ ;  /* 0x0000000313097899 */ /* 0x000fe400080006ff */
[----:B------:R-:W-:-:S02]  /*0f40*/  USHF.L.U64.HI UR20, UR4, 0x3, UR8 ;  /* 0x0000000304147899 */ /* 0x000fc40008010208 */
[----:B------:R-:W-:Y:S01]  /*0f50*/  USHF.L.U64.HI UR13, UR19, 0x3, UR14 ;  /* 0x00000003130d7899 */ /* 0x000fe2000801020e */
[----:B--2---:R-:W-:Y:S01]  /*0f60*/  @!P0 DADD R28, R28, -R30 ;  /* 0x000000001c1c8229 */ /* 0x004fe2000000081e */
[----:B------:R-:W-:Y:S02]  /*0f70*/  IADD3 R30, P1, PT, R22, UR18, RZ ;  /* 0x00000012161e7c10 */ /* 0x000fe4000ff3e0ff */
[----:B------:R-:W-:Y:S02]  /*0f80*/  IADD3 R22, P2, PT, R8, UR9, RZ ;  /* 0x0000000908167c10 */ /* 0x000fe4000ff5e0ff */
[----:B------:R-:W-:-:S03]  /*0f90*/  IADD3.X R31, PT, PT, R23, UR20, RZ, P1, !PT ;  /* 0x00000014171f7c10 */ /* 0x000fc60008ffe4ff */
[----:B------:R-:W-:Y:S01]  /*0fa0*/  @!P0 DADD R28, R26, R28 ;  /* 0x000000001a1c8229 */ /* 0x000fe2000000001c */
[----:B------:R-:W-:-:S06]  /*0fb0*/  IADD3.X R23, PT, PT, R9, UR13, RZ, P2, !PT ;  /* 0x0000000d09177c10 */ /* 0x000fcc00097fe4ff */
[----:B------:R1:W-:Y:S04]  /*0fc0*/  @!P0 STG.E.64 desc[UR10][R24.64], R28 ;  /* 0x0000001c18008986 */ /* 0x0003e8000c101b0a */
[----:B------:R-:W2:Y:S04]  /*0fd0*/  LDG.E.64 R8, desc[UR10][R30.64] ;  /* 0x0000000a1e087981 */ /* 0x000ea8000c1e1b00 */
[----:B------:R-:W2:Y:S01]  /*0fe0*/  LDG.E.64 R22, desc[UR10][R22.64] ;  /* 0x0000000a16167981 */ /* 0x000ea2000c1e1b00 */
[----:B------:R-:W-:Y:S01]  /*0ff0*/  IADD3 R32, P0, PT, R24, UR16, RZ ;  /* 0x0000001018207c10 */ /* 0x000fe2000ff1e0ff */
[----:B------:R-:W-:Y:S01]  /*1000*/  VIADD R35, R7, 0x1 ;  /* 0x0000000107237836 */ /* 0x000fe20000000000 */
[----:B------:R-:W-:Y:S02]  /*1010*/  BSSY.RECONVERGENT B2, `(.L_x_7) ;  /* 0x000000d000027945 */ /* 0x000fe40003800200 */
[----:B------:R-:W-:-:S02]  /*1020*/  IADD3.X R33, PT, PT, R25, UR17, RZ, P0, !PT ;  /* 0x0000001119217c10 */ /* 0x000fc400087fe4ff */
[----:B------:R-:W-:-:S04]  /*1030*/  ISETP.NE.AND P0, PT, R2, R35, PT ;  /* 0x000000230200720c */ /* 0x000fc80003f05270 */
[----:B------:R-:W-:Y:S01]  /*1040*/  ISETP.NE.OR P0, PT, R3, R0, P0 ;  /* 0x000000000300720c */ /* 0x000fe20000705670 */
[----:B--2---:R-:W-:-:S08]  /*1050*/  DADD R8, R8, -R22 ;  /* 0x0000000008087229 */ /* 0x004fd00000000816 */
[----:B0-----:R-:W-:-:S07]  /*1060*/  DADD R26, R8, R8 ;  /* 0x00000000081a7229 */ /* 0x001fce0000000008 */
[----:B------:R1:W-:Y:S01]  /*1070*/  STG.E.64 desc[UR10][R32.64], R26 ;  /* 0x0000001a20007986 */ /* 0x0003e2000c101b0a */
[----:B------:R-:W-:Y:S05]  /*1080*/  @P0 BRA `(.L_x_8) ;  /* 0x0000000000140947 */ /* 0x000fea0003800000 */
[----:B------:R-:W2:Y:S04]  /*1090*/  LDG.E.64 R8, desc[UR10][R20.64] ;  /* 0x0000000a14087981 */ /* 0x000ea8000c1e1b00 */
[----:B------:R-:W2:Y:S02]  /*10a0*/  LDG.E.64 R22, desc[UR10][R10.64] ;  /* 0x0000000a0a167981 */ /* 0x000ea4000c1e1b00 */
[----:B--2---:R-:W-:-:S08]  /*10b0*/  DADD R8, R8, -R22 ;  /* 0x0000000008087229 */ /* 0x004fd00000000816 */
[----:B------:R-:W-:-:S07]  /*10c0*/  DADD R8, R26, R8 ;  /* 0x000000001a087229 */ /* 0x000fce0000000008 */
[----:B------:R0:W-:Y:S04]  /*10d0*/  STG.E.64 desc[UR10][R32.64], R8 ;  /* 0x0000000820007986 */ /* 0x0001e8000c101b0a */
.L_x_8:
[----:B------:R-:W-:Y:S05]  /*10e0*/  BSYNC.RECONVERGENT B2 ;  /* 0x0000000000027941 */ /* 0x000fea0003800200 */
.L_x_7:
[----:B------:R-:W-:-:S07]  /*10f0*/  VIADD R7, R7, 0x2 ;  /* 0x0000000207077836 */ /* 0x000fce0000000000 */
.L_x_6:
[----:B------:R-:W2:Y:S01]  /*1100*/  LDCU UR9, c[0x0][0x380] ;  /* 0x00007000ff0977ac */ /* 0x000ea20008000800 */
[----:B------:R-:W-:Y:S01]  /*1110*/  BSSY.RECONVERGENT B2, `(.L_x_5) ;  /* 0x0000030000027945 */ /* 0x000fe20003800200 */
[----:B--2---:R-:W-:-:S09]  /*1120*/  ULOP3.LUT UP0, URZ, UR9, 0x1, URZ, 0xc0, !UPT ;  /* 0x0000000109ff7892 */ /* 0x004fd2000f80c0ff */
[----:B------:R-:W-:Y:S05]  /*1130*/  BRA.U !UP0, `(.L_x_9) ;  /* 0x0000000108b47547 */ /* 0x000fea000b800000 */
[----:B------:R-:W2:Y:S01]  /*1140*/  LDCU.64 UR20, c[0x0][0x388] ;  /* 0x00007100ff1477ac */ /* 0x000ea20008000a00 */
[----:B0-----:R-:W-:Y:S01]  /*1150*/  MOV R8, R14 ;  /* 0x0000000e00087202 */ /* 0x001fe20000000f00 */
[----:B------:R-:W-:Y:S01]  /*1160*/  IMAD.MOV.U32 R9, RZ, RZ, R15 ;  /* 0x000000ffff097224 */ /* 0x000fe200078e000f */
[----:B------:R-:W0:Y:S01]  /*1170*/  LDCU.64 UR24, c[0x0][0x398] ;  /* 0x00007300ff1877ac */ /* 0x000e220008000a00 */
[C---:B------:R-:W-:Y:S02]  /*1180*/  IMAD R15, R7.reuse, UR8, RZ ;  /* 0x00000008070f7c24 */ /* 0x040fe4000f8e02ff */
[----:B------:R-:W-:Y:S01]  /*1190*/  IMAD.WIDE.U32 R8, R7, UR4, R8 ;  /* 0x0000000407087c25 */ /* 0x000fe2000f8e0008 */
[----:B------:R-:W3:Y:S03]  /*11a0*/  LDCU UR9, c[0x0][0x384] ;  /* 0x00007080ff0977ac */ /* 0x000ee60008000800 */
[----:B------:R-:W-:-:S02]  /*11b0*/  IMAD.IADD R9, R9, 0x1, R15 ;  /* 0x0000000109097824 */ /* 0x000fc400078e020f */
[----:B--2---:R-:W-:-:S04]  /*11c0*/  IMAD.WIDE.U32 R12, R7, UR20, R12 ;  /* 0x00000014070c7c25 */ /* 0x004fc8000f8e000c */
[----:B------:R-:W-:Y:S01]  /*11d0*/  IMAD R13, R7, UR14, R13 ;  /* 0x0000000e070d7c24 */ /* 0x000fe2000f8e020d */
[----:B0-----:R-:W-:Y:S02]  /*11e0*/  LEA R22, P0, R8, UR24, 0x3 ;  /* 0x0000001808167c11 */ /* 0x001fe4000f8018ff */
[----:B-1----:R-:W-:Y:S02]  /*11f0*/  LEA R24, P1, R12, UR24, 0x3 ;  /* 0x000000180c187c11 */ /* 0x002fe4000f8218ff */
[----:B------:R-:W-:Y:S02]  /*1200*/  LEA.HI.X R23, R8, UR25, R9, 0x3, P0 ;  /* 0x0000001908177c11 */ /* 0x000fe400080f1c09 */
[----:B------:R-:W-:-:S03]  /*1210*/  LEA.HI.X R25, R12, UR25, R13, 0x3, P1 ;  /* 0x000000190c197c11 */ /* 0x000fc600088f1c0d */
[----:B------:R0:W2:Y:S04]  /*1220*/  LDG.E.64 R8, desc[UR10][R22.64] ;  /* 0x0000000a16087981 */ /* 0x0000a8000c1e1b00 */
[----:B------:R-:W2:Y:S01]  /*1230*/  LDG.E.64 R12, desc[UR10][R24.64] ;  /* 0x0000000a180c7981 */ /* 0x000ea2000c1e1b00 */
[----:B------:R-:W-:Y:S01]  /*1240*/  HFMA2 R15, -RZ, RZ, 0, 0 ;  /* 0x00000000ff0f7431 */ /* 0x000fe200000001ff */
[----:B------:R-:W-:Y:S01]  /*1250*/  SHF.R.S32.HI R26, RZ, 0x1f, R3 ;  /* 0x0000001fff1a7819 */ /* 0x000fe20000011403 */
[----:B------:R-:W-:Y:S01]  /*1260*/  IMAD.MOV.U32 R14, RZ, RZ, R7 ;  /* 0x000000ffff0e7224 */ /* 0x000fe200078e0007 */
[----:B0-----:R-:W-:Y:S01]  /*1270*/  MOV R22, R0 ;  /* 0x0000000000167202 */ /* 0x001fe20000000f00 */
[----:B------:R-:W-:Y:S02]  /*1280*/  IMAD.MOV.U32 R23, RZ, RZ, R5 ;  /* 0x000000ffff177224 */ /* 0x000fe400078e0005 */
[----:B------:R-:W-:-:S02]  /*1290*/  IMAD R28, R26, UR21, RZ ;  /* 0x000000151a1c7c24 */ /* 0x000fc4000f8e02ff */
[----:B------:R-:W-:-:S04]  /*12a0*/  IMAD.WIDE.U32 R26, R3, UR21, R22 ;  /* 0x00000015031a7c25 */ /* 0x000fc8000f8e0016 */
[C---:B------:R-:W-:Y:S01]  /*12b0*/  IMAD.WIDE.U32 R14, R2.reuse, UR21, R14 ;  /* 0x00000015020e7c25 */ /* 0x040fe2000f8e000e */
[----:B------:R-:W0:Y:S03]  /*12c0*/  LDCU.64 UR20, c[0x0][0x3a0] ;  /* 0x00007400ff1477ac */ /* 0x000e260008000a00 */
[----:B------:R-:W-:Y:S02]  /*12d0*/  IMAD R15, R2, UR7, R15 ;  /* 0x00000007020f7c24 */ /* 0x000fe4000f8e020f */
[----:B------:R-:W-:Y:S02]  /*12e0*/  IMAD R29, R3, UR7, R28 ;  /* 0x00000007031d7c24 */ /* 0x000fe4000f8e021c */
[----:B---3--:R-:W-:Y:S02]  /*12f0*/  IMAD R15, R15, UR9, RZ ;  /* 0x000000090f0f7c24 */ /* 0x008fe4000f8e02ff */
[----:B------:R-:W-:-:S02]  /*1300*/  IMAD.IADD R27, R27, 0x1, R29 ;  /* 0x000000011b1b7824 */ /* 0x000fc400078e021d */
[C---:B------:R-:W-:Y:S02]  /*1310*/  IMAD R23, R14.reuse, UR15, R15 ;  /* 0x0000000f0e177c24 */ /* 0x040fe4000f8e020f */
[----:B------:R-:W-:-:S04]  /*1320*/  IMAD.WIDE.U32 R14, R14, UR9, R26 ;  /* 0x000000090e0e7c25 */ /* 0x000fc8000f8e001a */
[----:B------:R-:W-:Y:S01]  /*1330*/  IMAD.IADD R15, R15, 0x1, R23 ;  /* 0x000000010f0f7824 */ /* 0x000fe200078e0217 */
[----:B0-----:R-:W-:-:S04]  /*1340*/  LEA R22, P0, R14, UR20, 0x3 ;  /* 0x000000140e167c11 */ /* 0x001fc8000f8018ff */
[----:B------:R-:W-:Y:S02]  /*1350*/  LEA.HI.X R23, R14, UR21, R15, 0x3, P0 ;  /* 0x000000150e177c11 */ /* 0x000fe400080f1c0f */
[----:B------:R-:W-:-:S04]  /*1360*/  ISETP.NE.AND P0, PT, R2, R7, PT ;  /* 0x000000070200720c */ /* 0x000fc80003f05270 */
[----:B------:R-:W-:Y:S01]  /*1370*/  ISETP.NE.OR P0, PT, R3, R0, P0 ;  /* 0x000000000300720c */ /* 0x000fe20000705670 */
[----:B--2---:R-:W-:-:S08]  /*1380*/  DADD R8, R8, -R12 ;  /* 0x0000000008087229 */ /* 0x004fd0000000080c */
[----:B------:R-:W-:-:S07]  /*1390*/  DADD R12, R8, R8 ;  /* 0x00000000080c7229 */ /* 0x000fce0000000008 */
[----:B------:R2:W-:Y:S01]  /*13a0*/  STG.E.64 desc[UR10][R22.64], R12 ;  /* 0x0000000c16007986 */ /* 0x0005e2000c101b0a */
[----:B------:R-:W-:Y:S05]  /*13b0*/  @P0 BRA `(.L_x_9) ;  /* 0x0000000000140947 */ /* 0x000fea0003800000 */
[----:B------:R-:W3:Y:S04]  /*13c0*/  LDG.E.64 R10, desc[UR10][R10.64] ;  /* 0x0000000a0a0a7981 */ /* 0x000ee8000c1e1b00 */
[----:B------:R-:W3:Y:S02]  /*13d0*/  LDG.E.64 R8, desc[UR10][R20.64] ;  /* 0x0000000a14087981 */ /* 0x000ee4000c1e1b00 */
[----:B---3--:R-:W-:-:S08]  /*13e0*/  DADD R8, R8, -R10 ;  /* 0x0000000008087229 */ /* 0x008fd0000000080a */
[----:B------:R-:W-:-:S07]  /*13f0*/  DADD R8, R12, R8 ;  /* 0x000000000c087229 */ /* 0x000fce0000000008 */
[----:B------:R3:W-:Y:S04]  /*1400*/  STG.E.64 desc[UR10][R22.64], R8 ;  /* 0x0000000816007986 */ /* 0x0007e8000c101b0a */
.L_x_9:
[----:B------:R-:W-:Y:S05]  /*1410*/  BSYNC.RECONVERGENT B2 ;  /* 0x0000000000027941 */ /* 0x000fea0003800200 */
.L_x_5:
[----:B------:R-:W4:Y:S01]  /*1420*/  LDCU UR9, c[0x0][0x380] ;  /* 0x00007000ff0977ac */ /* 0x000f220008000800 */
[----:B------:R-:W-:-:S04]  /*1430*/  IADD3 R2, PT, PT, R2, 0x1, RZ ;  /* 0x0000000102027810 */ /* 0x000fc80007ffe0ff */
[----:B----4-:R-:W-:-:S13]  /*1440*/  ISETP.NE.AND P0, PT, R2, UR9, PT ;  /* 0x0000000902007c0c */ /* 0x010fda000bf05270 */
[----:B------:R-:W-:Y:S05]  /*1450*/  @P0 BRA `(.L_x_10) ;  /* 0xffffffec00e80947 */ /* 0x000fea000383ffff */
[----:B------:R-:W4:Y:S01]  /*1460*/  LDCU UR9, c[0x0][0x364] ;  /* 0x00006c80ff0977ac */ /* 0x000f220008000800 */
[----:B------:R-:W4:Y:S01]  /*1470*/  LDC R5, c[0x0][0x374] ;  /* 0x0000dd00ff057b82 */ /* 0x000f220000000800 */
[----:B------:R-:W5:Y:S01]  /*1480*/  LDCU UR13, c[0x0][0x384] ;  /* 0x00007080ff0d77ac */ /* 0x000f620008000800 */
[----:B----4-:R-:W-:Y:S02]  /*1490*/  IMAD R0, R5, UR9, R0 ;  /* 0x0000000905007c24 */ /* 0x010fe4000f8e0200 */
[----:B-----5:R-:W-:-:S05]  /*14a0*/  IMAD.U32 R5, RZ, RZ, UR13 ;  /* 0x0000000dff057e24 */ /* 0x020fca000f8e00ff */
[----:B------:R-:W-:-:S13]  /*14b0*/  ISETP.GE.AND P0, PT, R0, R5, PT ;  /* 0x000000050000720c */ /* 0x000fda0003f06270 */
[----:B------:R-:W-:Y:S05]  /*14c0*/  @!P0 BRA `(.L_x_11) ;  /* 0xffffffec006c8947 */ /* 0x000fea000383ffff */
.L_x_2:
[----:B------:R-:W-:Y:S05]  /*14d0*/  BSYNC.RECONVERGENT B0 ;  /* 0x0000000000007941 */ /* 0x000fea0003800200 */
.L_x_1:
[----:B------:R-:W4:Y:S01]  /*14e0*/  LDCU UR9, c[0x0][0x360] ;  /* 0x00006c00ff0977ac */ /* 0x000f220008000800 */
[----:B------:R-:W4:Y:S02]  /*14f0*/  LDC R2, c[0x0][0x370] ;  /* 0x0000dc00ff027b82 */ /* 0x000f240000000800 */
[----:B----4-:R-:W-:-:S05]  /*1500*/  IMAD R3, R2, UR9, R3 ;  /* 0x0000000902037c24 */ /* 0x010fca000f8e0203 */
[----:B------:R-:W-:-:S13]  /*1510*/  ISETP.GE.AND P0, PT, R3, R5, PT ;  /* 0x000000050300720c */ /* 0x000fda0003f06270 */
[----:B------:R-:W-:Y:S05]  /*1520*/  @!P0 BRA `(.L_x_12) ;  /* 0xffffffec00388947 */ /* 0x000fea000383ffff */
[----:B------:R-:W-:Y:S05]  /*1530*/  BSYNC.RECONVERGENT B1 ;  /* 0x0000000000017941 */ /* 0x000fea0003800200 */
.L_x_0:
[----:B------:R-:W-:Y:S05]  /*1540*/  EXIT ;  /* 0x000000000000794d */ /* 0x000fea0003800000 */
.L_x_13:
[----:B------:R-:W-:-:S00]  /*1550*/  BRA `(.L_x_13) ;  /* 0xfffffffc00fc7947 */ /* 0x000fc0000383ffff */
[----:B------:R-:W-:-:S00]  /*1560*/  NOP ;  /* 0x0000000000007918 */ /* 0x000fc00000000000 */
        /* <DEDUP_REMOVED lines=9> */
.L_x_14:


//--------------------- .nv.shared.reserved.0     --------------------------
	.section	.nv.shared.reserved.0,"aw",@nobits
	.weak		__nv_reservedSMEM_offset_0_alias
	.size		__nv_reservedSMEM_offset_0_alias, 0, 64
	.other		__nv_reservedSMEM_offset_0_alias,@"STO_CUDA_RESERVED_SHARED STV_DEFAULT"
__nv_reservedSMEM_offset_0_alias:
	.zero		0
	.zero		64


//--------------------- .nv.constant0._Z23ph_dRPA_AmB_sing_kerneliiiiPdS_S_ --------------------------
	.section	.nv.constant0._Z23ph_dRPA_AmB_sing_kerneliiiiPdS_S_,"a",@progbits
	.sectionflags	@""
	.align	4
.nv.constant0._Z23ph_dRPA_AmB_sing_kerneliiiiPdS_S_:
	.zero		936


//--------------------- SYMBOLS --------------------------

	.type		.nv.reservedSmem.offset0,@object
	.size		.nv.reservedSmem.offset0,0x4
